//
// Generated by NVIDIA NVVM Compiler
//
// Compiler Build ID: CL-36424714
// Cuda compilation tools, release 13.0, V13.0.88
// Based on NVVM 20.0.0
//

.version 9.0
.target sm_100
.address_size 64

	// .globl	kernmulRSymm

.visible .entry kernmulRSymm(
	.param .u64 .ptr .align 1 kernmulRSymm_param_0,
	.param .u64 .ptr .align 1 kernmulRSymm_param_1,
	.param .u64 .ptr .align 1 kernmulRSymm_param_2,
	.param .u64 .ptr .align 1 kernmulRSymm_param_3,
	.param .u64 .ptr .align 1 kernmulRSymm_param_4,
	.param .u64 .ptr .align 1 kernmulRSymm_param_5,
	.param .u64 .ptr .align 1 kernmulRSymm_param_6,
	.param .u64 .ptr .align 1 kernmulRSymm_param_7,
	.param .u64 .ptr .align 1 kernmulRSymm_param_8,
	.param .u32 kernmulRSymm_param_9
)
{
	.reg .pred 	%p<8>;
	.reg .b32 	%r<10>;
	.reg .b32 	%f<49>;
	.reg .b64 	%rd<36>;

	ld.param.u64 	%rd5, [kernmulRSymm_param_1];
	ld.param.u64 	%rd6, [kernmulRSymm_param_2];
	ld.param.u64 	%rd7, [kernmulRSymm_param_3];
	ld.param.u64 	%rd8, [kernmulRSymm_param_4];
	ld.param.u64 	%rd9, [kernmulRSymm_param_5];
	ld.param.u64 	%rd10, [kernmulRSymm_param_6];
	ld.param.u64 	%rd11, [kernmulRSymm_param_7];
	ld.param.u64 	%rd12, [kernmulRSymm_param_8];
	ld.param.u32 	%r2, [kernmulRSymm_param_9];
	mov.u32 	%r3, %ctaid.y;
	mov.u32 	%r4, %nctaid.x;
	mov.u32 	%r5, %ctaid.x;
	mad.lo.s32 	%r6, %r3, %r4, %r5;
	mov.u32 	%r7, %ntid.x;
	mov.u32 	%r8, %tid.x;
	mad.lo.s32 	%r1, %r6, %r7, %r8;
	setp.ge.s32 	%p1, %r1, %r2;
	@%p1 bra 	$L__BB0_14;
	ld.param.u64 	%rd35, [kernmulRSymm_param_0];
	shl.b32 	%r9, %r1, 1;
	cvta.to.global.u64 	%rd13, %rd35;
	cvta.to.global.u64 	%rd14, %rd5;
	cvta.to.global.u64 	%rd15, %rd6;
	mul.wide.s32 	%rd16, %r9, 4;
	add.s64 	%rd1, %rd13, %rd16;
	ld.global.f32 	%f1, [%rd1];
	ld.global.f32 	%f2, [%rd1+4];
	add.s64 	%rd2, %rd14, %rd16;
	ld.global.f32 	%f3, [%rd2];
	ld.global.f32 	%f4, [%rd2+4];
	add.s64 	%rd3, %rd15, %rd16;
	ld.global.f32 	%f5, [%rd3];
	ld.global.f32 	%f6, [%rd3+4];
	setp.eq.s64 	%p2, %rd7, 0;
	mov.f32 	%f43, 0f00000000;
	@%p2 bra 	$L__BB0_3;
	cvta.to.global.u64 	%rd17, %rd7;
	mul.wide.s32 	%rd18, %r1, 4;
	add.s64 	%rd19, %rd17, %rd18;
	ld.global.f32 	%f43, [%rd19];
$L__BB0_3:
	setp.eq.s64 	%p3, %rd8, 0;
	mov.f32 	%f44, 0f00000000;
	@%p3 bra 	$L__BB0_5;
	cvta.to.global.u64 	%rd20, %rd8;
	mul.wide.s32 	%rd21, %r1, 4;
	add.s64 	%rd22, %rd20, %rd21;
	ld.global.f32 	%f44, [%rd22];
$L__BB0_5:
	setp.eq.s64 	%p4, %rd9, 0;
	mov.f32 	%f45, 0f00000000;
	@%p4 bra 	$L__BB0_7;
	cvta.to.global.u64 	%rd23, %rd9;
	mul.wide.s32 	%rd24, %r1, 4;
	add.s64 	%rd25, %rd23, %rd24;
	ld.global.f32 	%f45, [%rd25];
$L__BB0_7:
	setp.eq.s64 	%p5, %rd10, 0;
	mov.f32 	%f46, 0f00000000;
	@%p5 bra 	$L__BB0_9;
	cvta.to.global.u64 	%rd26, %rd10;
	mul.wide.s32 	%rd27, %r1, 4;
	add.s64 	%rd28, %rd26, %rd27;
	ld.global.f32 	%f46, [%rd28];
$L__BB0_9:
	setp.eq.s64 	%p6, %rd11, 0;
	mov.f32 	%f47, 0f00000000;
	@%p6 bra 	$L__BB0_11;
	cvta.to.global.u64 	%rd29, %rd11;
	mul.wide.s32 	%rd30, %r1, 4;
	add.s64 	%rd31, %rd29, %rd30;
	ld.global.f32 	%f47, [%rd31];
$L__BB0_11:
	setp.eq.s64 	%p7, %rd12, 0;
	mov.f32 	%f48, 0f00000000;
	@%p7 bra 	$L__BB0_13;
	cvta.to.global.u64 	%rd32, %rd12;
	mul.wide.s32 	%rd33, %r1, 4;
	add.s64 	%rd34, %rd32, %rd33;
	ld.global.f32 	%f48, [%rd34];
$L__BB0_13:
	mul.f32 	%f25, %f3, %f48;
	fma.rn.f32 	%f26, %f1, %f43, %f25;
	fma.rn.f32 	%f27, %f5, %f47, %f26;
	st.global.f32 	[%rd1], %f27;
	mul.f32 	%f28, %f4, %f48;
	fma.rn.f32 	%f29, %f2, %f43, %f28;
	fma.rn.f32 	%f30, %f6, %f47, %f29;
	st.global.f32 	[%rd1+4], %f30;
	mul.f32 	%f31, %f1, %f48;
	fma.rn.f32 	%f32, %f3, %f44, %f31;
	fma.rn.f32 	%f33, %f5, %f46, %f32;
	st.global.f32 	[%rd2], %f33;
	mul.f32 	%f34, %f2, %f48;
	fma.rn.f32 	%f35, %f4, %f44, %f34;
	fma.rn.f32 	%f36, %f6, %f46, %f35;
	st.global.f32 	[%rd2+4], %f36;
	mul.f32 	%f37, %f1, %f47;
	fma.rn.f32 	%f38, %f3, %f46, %f37;
	fma.rn.f32 	%f39, %f5, %f45, %f38;
	st.global.f32 	[%rd3], %f39;
	mul.f32 	%f40, %f2, %f47;
	fma.rn.f32 	%f41, %f4, %f46, %f40;
	fma.rn.f32 	%f42, %f6, %f45, %f41;
	st.global.f32 	[%rd3+4], %f42;
$L__BB0_14:
	ret;

}


// ===== COMPILED SASS (sm_100) =====

	.target	sm_100

	.elftype	@"ET_EXEC"


//--------------------- .note.nv.tkinfo           --------------------------
	.section	.note.nv.tkinfo,"",@"SHT_NOTE"
	.sectionflags	@"SHF_NOTE_NV_TKINFO"
	.tkinfo
        /*0018*/ 	.word	0x00000002
        /*0030*/ 	.string	""
        /*0030*/ 	.string	"ptxas"
        /*0030*/ 	.string	"Cuda compilation tools, release 13.0, V13.0.88"
        /*0030*/ 	.string	"Build cuda_13.0.r13.0/compiler.36424714_0"
        /*0030*/ 	.string	"-arch sm_100 -m 64 "



//--------------------- .note.nv.cuinfo           --------------------------
	.section	.note.nv.cuinfo,"",@"SHT_NOTE"
	.sectionflags	@"SHF_NOTE_NV_CUINFO"
        /*0018*/ 	.short	0x0002
        /*001a*/ 	.short	0x0064
        /*001c*/ 	.short	0x0082
	.zero		2


//--------------------- .nv.info                  --------------------------
	.section	.nv.info,"",@"SHT_CUDA_INFO"
	.align	4


	//----- nvinfo : EIATTR_REGCOUNT
	.align		4
        /*0000*/ 	.byte	0x04, 0x2f
        /*0002*/ 	.short	(.L_1 - .L_0)
	.align		4
.L_0:
        /*0004*/ 	.word	index@(kernmulRSymm)
        /*0008*/ 	.word	0x00000020


	//----- nvinfo : EIATTR_FRAME_SIZE
	.align		4
.L_1:
        /*000c*/ 	.byte	0x04, 0x11
        /*000e*/ 	.short	(.L_3 - .L_2)
	.align		4
.L_2:
        /*0010*/ 	.word	index@(kernmulRSymm)
        /*0014*/ 	.word	0x00000000


	//----- nvinfo : EIATTR_MIN_STACK_SIZE
	.align		4
.L_3:
        /*0018*/ 	.byte	0x04, 0x12
        /*001a*/ 	.short	(.L_5 - .L_4)
	.align		4
.L_4:
        /*001c*/ 	.word	index@(kernmulRSymm)
        /*0020*/ 	.word	0x00000000
.L_5:


//--------------------- .nv.compat                --------------------------
	.section	.nv.compat,"",@"SHT_CUDA_COMPAT_INFO"
	.align	4
        /*0000*/ 	.byte	0x02, 0x09, 0x00, 0x00, 0x02, 0x02, 0x01, 0x00, 0x02, 0x05, 0x05, 0x00, 0x03, 0x07, 0x01, 0x01
        /*0010*/ 	.byte	0x02, 0x03, 0x00, 0x00, 0x02, 0x06, 0x01, 0x00, 0x04, 0x0b, 0x08, 0x00, 0x09, 0x00, 0x00, 0x00
        /*0020*/ 	.byte	0x00, 0x00, 0x00, 0x00


//--------------------- .nv.info.kernmulRSymm     --------------------------
	.section	.nv.info.kernmulRSymm,"",@"SHT_CUDA_INFO"
	.sectionflags	@""
	.align	4


	//----- nvinfo : EIATTR_CUDA_API_VERSION
	.align		4
        /*0000*/ 	.byte	0x04, 0x37
        /*0002*/ 	.short	(.L_7 - .L_6)
.L_6:
        /*0004*/ 	.word	0x00000082


	//----- nvinfo : EIATTR_KPARAM_INFO
	.align		4
.L_7:
        /*0008*/ 	.byte	0x04, 0x17
        /*000a*/ 	.short	(.L_9 - .L_8)
.L_8:
        /*000c*/ 	.word	0x00000000
        /*0010*/ 	.short	0x0009
        /*0012*/ 	.short	0x0048
        /*0014*/ 	.byte	0x00, 0xf0, 0x11, 0x00


	//----- nvinfo : EIATTR_KPARAM_INFO
	.align		4
.L_9:
        /*0018*/ 	.byte	0x04, 0x17
        /*001a*/ 	.short	(.L_11 - .L_10)
.L_10:
        /*001c*/ 	.word	0x00000000
        /*0020*/ 	.short	0x0008
        /*0022*/ 	.short	0x0040
        /*0024*/ 	.byte	0x00, 0xf5, 0x21, 0x00


	//----- nvinfo : EIATTR_KPARAM_INFO
	.align		4
.L_11:
        /*0028*/ 	.byte	0x04, 0x17
        /*002a*/ 	.short	(.L_13 - .L_12)
.L_12:
        /*002c*/ 	.word	0x00000000
        /*0030*/ 	.short	0x0007
        /*0032*/ 	.short	0x0038
        /*0034*/ 	.byte	0x00, 0xf5, 0x21, 0x00


	//----- nvinfo : EIATTR_KPARAM_INFO
	.align		4
.L_13:
        /*0038*/ 	.byte	0x04, 0x17
        /*003a*/ 	.short	(.L_15 - .L_14)
.L_14:
        /*003c*/ 	.word	0x00000000
        /*0040*/ 	.short	0x0006
        /*0042*/ 	.short	0x0030
        /*0044*/ 	.byte	0x00, 0xf5, 0x21, 0x00


	//----- nvinfo : EIATTR_KPARAM_INFO
	.align		4
.L_15:
        /*0048*/ 	.byte	0x04, 0x17
        /*004a*/ 	.short	(.L_17 - .L_16)
.L_16:
        /*004c*/ 	.word	0x00000000
        /*0050*/ 	.short	0x0005
        /*0052*/ 	.short	0x0028
        /*0054*/ 	.byte	0x00, 0xf5, 0x21, 0x00


	//----- nvinfo : EIATTR_KPARAM_INFO
	.align		4
.L_17:
        /*0058*/ 	.byte	0x04, 0x17
        /*005a*/ 	.short	(.L_19 - .L_18)
.L_18:
        /*005c*/ 	.word	0x00000000
        /*0060*/ 	.short	0x0004
        /*0062*/ 	.short	0x0020
        /*0064*/ 	.byte	0x00, 0xf5, 0x21, 0x00


	//----- nvinfo : EIATTR_KPARAM_INFO
	.align		4
.L_19:
        /*0068*/ 	.byte	0x04, 0x17
        /*006a*/ 	.short	(.L_21 - .L_20)
.L_20:
        /*006c*/ 	.word	0x00000000
        /*0070*/ 	.short	0x0003
        /*0072*/ 	.short	0x0018
        /*0074*/ 	.byte	0x00, 0xf5, 0x21, 0x00


	//----- nvinfo : EIATTR_KPARAM_INFO
	.align		4
.L_21:
        /*0078*/ 	.byte	0x04, 0x17
        /*007a*/ 	.short	(.L_23 - .L_22)
.L_22:
        /*007c*/ 	.word	0x00000000
        /*0080*/ 	.short	0x0002
        /*0082*/ 	.short	0x0010
        /*0084*/ 	.byte	0x00, 0xf5, 0x21, 0x00


	//----- nvinfo : EIATTR_KPARAM_INFO
	.align		4
.L_23:
        /*0088*/ 	.byte	0x04, 0x17
        /*008a*/ 	.short	(.L_25 - .L_24)
.L_24:
        /*008c*/ 	.word	0x00000000
        /*0090*/ 	.short	0x0001
        /*0092*/ 	.short	0x0008
        /*0094*/ 	.byte	0x00, 0xf5, 0x21, 0x00


	//----- nvinfo : EIATTR_KPARAM_INFO
	.align		4
.L_25:
        /*0098*/ 	.byte	0x04, 0x17
        /*009a*/ 	.short	(.L_27 - .L_26)
.L_26:
        /*009c*/ 	.word	0x00000000
        /*00a0*/ 	.short	0x0000
        /*00a2*/ 	.short	0x0000
        /*00a4*/ 	.byte	0x00, 0xf5, 0x21, 0x00


	//----- nvinfo : EIATTR_SPARSE_MMA_MASK
	.align		4
.L_27:
        /*00a8*/ 	.byte	0x03, 0x50
        /*00aa*/ 	.short	0x0000


	//----- nvinfo : EIATTR_MAXREG_COUNT
	.align		4
        /*00ac*/ 	.byte	0x03, 0x1b
        /*00ae*/ 	.short	0x00ff


	//----- nvinfo : EIATTR_MERCURY_ISA_VERSION
	.align		4
        /*00b0*/ 	.byte	0x03, 0x5f
        /*00b2*/ 	.short	0x0101


	//----- nvinfo : EIATTR_VRC_CTA_INIT_COUNT
	.align		4
        /*00b4*/ 	.byte	0x02, 0x4a
	.zero		1
	.zero		1


	//----- nvinfo : EIATTR_EXIT_INSTR_OFFSETS
	.align		4
        /*00b8*/ 	.byte	0x04, 0x1c
        /*00ba*/ 	.short	(.L_29 - .L_28)


	//   ....[0]....
.L_28:
        /*00bc*/ 	.word	0x000000a0


	//   ....[1]....
        /*00c0*/ 	.word	0x000005b0


	//----- nvinfo : EIATTR_CBANK_PARAM_SIZE
	.align		4
.L_29:
        /*00c4*/ 	.byte	0x03, 0x19
        /*00c6*/ 	.short	0x004c


	//----- nvinfo : EIATTR_PARAM_CBANK
	.align		4
        /*00c8*/ 	.byte	0x04, 0x0a
        /*00ca*/ 	.short	(.L_31 - .L_30)
	.align		4
.L_30:
        /*00cc*/ 	.word	index@(.nv.constant0.kernmulRSymm)
        /*00d0*/ 	.short	0x0380
        /*00d2*/ 	.short	0x004c


	//----- nvinfo : EIATTR_SW_WAR
	.align		4
.L_31:
        /*00d4*/ 	.byte	0x04, 0x36
        /*00d6*/ 	.short	(.L_33 - .L_32)
.L_32:
        /*00d8*/ 	.word	0x00000008
.L_33:


//--------------------- .nv.callgraph             --------------------------
	.section	.nv.callgraph,"",@"SHT_CUDA_CALLGRAPH"
	.align	4
	.sectionentsize	8
	.align		4
        /*0000*/ 	.word	0x00000000
	.align		4
        /*0004*/ 	.word	0xffffffff
	.align		4
        /*0008*/ 	.word	0x00000000
	.align		4
        /*000c*/ 	.word	0xfffffffe
	.align		4
        /*0010*/ 	.word	0x00000000
	.align		4
        /*0014*/ 	.word	0xfffffffd
	.align		4
        /*0018*/ 	.word	0x00000000
	.align		4
        /*001c*/ 	.word	0xfffffffc


//--------------------- .text.kernmulRSymm        --------------------------
	.section	.text.kernmulRSymm,"ax",@progbits
	.align	128
        .global         kernmulRSymm
        .type           kernmulRSymm,@function
        .size           kernmulRSymm,(.L_x_1 - kernmulRSymm)
        .other          kernmulRSymm,@"STO_CUDA_ENTRY STV_DEFAULT"
kernmulRSymm:
.text.kernmulRSymm:
[----:B------:R-:W-:Y:S01]  /*0000*/  LDC R1, c[0x0][0x37c] ;  /* 0x0000df00ff017b82 */ /* 0x000fe20000000800 */
[----:B------:R-:W0:Y:S07]  /*0010*/  S2R R0, SR_TID.X ;  /* 0x0000000000007919 */ /* 0x000e2e0000002100 */
[----:B------:R-:W-:Y:S01]  /*0020*/  S2UR UR4, SR_CTAID.Y ;  /* 0x00000000000479c3 */ /* 0x000fe20000002600 */
[----:B------:R-:W1:Y:S01]  /*0030*/  LDCU UR5, c[0x0][0x370] ;  /* 0x00006e00ff0577ac */ /* 0x000e620008000800 */
[----:B------:R-:W2:Y:S06]  /*0040*/  LDCU UR7, c[0x0][0x3c8] ;  /* 0x00007900ff0777ac */ /* 0x000eac0008000800 */
[----:B------:R-:W1:Y:S08]  /*0050*/  S2UR UR6, SR_CTAID.X ;  /* 0x00000000000679c3 */ /* 0x000e700000002500 */
[----:B------:R-:W0:Y:S01]  /*0060*/  LDC R19, c[0x0][0x360] ;  /* 0x0000d800ff137b82 */ /* 0x000e220000000800 */
[----:B-1----:R-:W-:-:S06]  /*0070*/  UIMAD UR4, UR4, UR5, UR6 ;  /* 0x00000005040472a4 */ /* 0x002fcc000f8e0206 */
[----:B0-----:R-:W-:-:S05]  /*0080*/  IMAD R19, R19, UR4, R0 ;  /* 0x0000000413137c24 */ /* 0x001fca000f8e0200 */
[----:B--2---:R-:W-:-:S13]  /*0090*/  ISETP.GE.AND P0, PT, R19, UR7, PT ;  /* 0x0000000713007c0c */ /* 0x004fda000bf06270 */
[----:B------:R-:W-:Y:S05]  /*00a0*/  @P0 EXIT ;  /* 0x000000000000094d */ /* 0x000fea0003800000 */
[----:B------:R-:W0:Y:S01]  /*00b0*/  LDCU.64 UR14, c[0x0][0x3c0] ;  /* 0x00007800ff0e77ac */ /* 0x000e220008000a00 */
[----:B------:R-:W1:Y:S01]  /*00c0*/  LDC.64 R14, c[0x0][0x388] ;  /* 0x0000e200ff0e7b82 */ /* 0x000e620000000a00 */
[----:B------:R-:W-:Y:S01]  /*00d0*/  SHF.L.U32 R21, R19, 0x1, RZ ;  /* 0x0000000113157819 */ /* 0x000fe200000006ff */
[----:B------:R-:W-:Y:S01]  /*00e0*/  HFMA2 R20, -RZ, RZ, 0, 0 ;  /* 0x00000000ff147431 */ /* 0x000fe200000001ff */
[----:B------:R-:W2:Y:S01]  /*00f0*/  LDCU.64 UR4, c[0x0][0x398] ;  /* 0x00007300ff0477ac */ /* 0x000ea20008000a00 */
[----:B------:R-:W-:Y:S01]  /*0100*/  HFMA2 R0, -RZ, RZ, 0, 0 ;  /* 0x00000000ff007431 */ /* 0x000fe200000001ff */
[----:B------:R-:W-:Y:S01]  /*0110*/  MOV R18, RZ ;  /* 0x000000ff00127202 */ /* 0x000fe20000000f00 */
[----:B------:R-:W3:Y:S02]  /*0120*/  LDCU.64 UR12, c[0x0][0x3b8] ;  /* 0x00007700ff0c77ac */ /* 0x000ee40008000a00 */
[----:B------:R-:W4:Y:S01]  /*0130*/  LDC.64 R16, c[0x0][0x380] ;  /* 0x0000e000ff107b82 */ /* 0x000f220000000a00 */
[----:B------:R-:W5:Y:S01]  /*0140*/  LDCU.64 UR6, c[0x0][0x3a0] ;  /* 0x00007400ff0677ac */ /* 0x000f620008000a00 */
[----:B------:R-:W5:Y:S06]  /*0150*/  LDCU.64 UR10, c[0x0][0x3b0] ;  /* 0x00007600ff0a77ac */ /* 0x000f6c0008000a00 */
[----:B------:R-:W4:Y:S01]  /*0160*/  LDC.64 R4, c[0x0][0x390] ;  /* 0x0000e400ff047b82 */ /* 0x000f220000000a00 */
[----:B0-----:R-:W-:Y:S01]  /*0170*/  ISETP.NE.U32.AND P2, PT, RZ, UR14, PT ;  /* 0x0000000eff007c0c */ /* 0x001fe2000bf45070 */
[----:B------:R-:W0:Y:S01]  /*0180*/  LDCU.64 UR8, c[0x0][0x3a8] ;  /* 0x00007500ff0877ac */ /* 0x000e220008000a00 */
[----:B--2---:R-:W-:-:S02]  /*0190*/  ISETP.NE.U32.AND P0, PT, RZ, UR4, PT ;  /* 0x00000004ff007c0c */ /* 0x004fc4000bf05070 */
[----:B------:R-:W-:Y:S01]  /*01a0*/  ISETP.NE.AND.EX P2, PT, RZ, UR15, PT, P2 ;  /* 0x0000000fff007c0c */ /* 0x000fe2000bf45320 */
[----:B-1----:R-:W-:Y:S01]  /*01b0*/  IMAD.WIDE R14, R21, 0x4, R14 ;  /* 0x00000004150e7825 */ /* 0x002fe200078e020e */
[----:B---3--:R-:W-:Y:S02]  /*01c0*/  ISETP.NE.U32.AND P1, PT, RZ, UR12, PT ;  /* 0x0000000cff007c0c */ /* 0x008fe4000bf25070 */
[----:B------:R-:W-:Y:S01]  /*01d0*/  ISETP.NE.AND.EX P0, PT, RZ, UR5, PT, P0 ;  /* 0x00000005ff007c0c */ /* 0x000fe2000bf05300 */
[----:B------:R-:W1:Y:S01]  /*01e0*/  LDCU.64 UR4, c[0x0][0x358] ;  /* 0x00006b00ff0477ac */ /* 0x000e620008000a00 */
[----:B------:R-:W-:Y:S02]  /*01f0*/  ISETP.NE.AND.EX P1, PT, RZ, UR13, PT, P1 ;  /* 0x0000000dff007c0c */ /* 0x000fe4000bf25310 */
[----:B-----5:R-:W-:Y:S02]  /*0200*/  ISETP.NE.U32.AND P4, PT, RZ, UR6, PT ;  /* 0x00000006ff007c0c */ /* 0x020fe4000bf85070 */
[----:B------:R-:W-:-:S02]  /*0210*/  ISETP.NE.U32.AND P3, PT, RZ, UR10, PT ;  /* 0x0000000aff007c0c */ /* 0x000fc4000bf65070 */
[----:B------:R-:W-:Y:S01]  /*0220*/  ISETP.NE.AND.EX P4, PT, RZ, UR7, PT, P4 ;  /* 0x00000007ff007c0c */ /* 0x000fe2000bf85340 */
[----:B------:R-:W2:Y:S01]  /*0230*/  @P2 LDC.64 R12, c[0x0][0x3c0] ;  /* 0x0000f000ff0c2b82 */ /* 0x000ea20000000a00 */
[----:B------:R-:W-:Y:S02]  /*0240*/  ISETP.NE.AND.EX P3, PT, RZ, UR11, PT, P3 ;  /* 0x0000000bff007c0c */ /* 0x000fe4000bf65330 */
[----:B0-----:R-:W-:-:S04]  /*0250*/  ISETP.NE.U32.AND P5, PT, RZ, UR8, PT ;  /* 0x00000008ff007c0c */ /* 0x001fc8000bfa5070 */
[----:B------:R-:W-:Y:S01]  /*0260*/  ISETP.NE.AND.EX P5, PT, RZ, UR9, PT, P5 ;  /* 0x00000009ff007c0c */ /* 0x000fe2000bfa5350 */
[----:B------:R-:W0:Y:S01]  /*0270*/  @P0 LDC.64 R22, c[0x0][0x398] ;  /* 0x0000e600ff160b82 */ /* 0x000e220000000a00 */
[----:B----4-:R-:W-:-:S04]  /*0280*/  IMAD.WIDE R16, R21, 0x4, R16 ;  /* 0x0000000415107825 */ /* 0x010fc800078e0210 */
[----:B------:R-:W-:Y:S01]  /*0290*/  HFMA2 R26, -RZ, RZ, 0, 0 ;  /* 0x00000000ff1a7431 */ /* 0x000fe200000001ff */
[----:B-1----:R-:W3:Y:S01]  /*02a0*/  LDG.E R25, desc[UR4][R14.64] ;  /* 0x000000040e197981 */ /* 0x002ee2000c1e1900 */
[----:B------:R-:W-:-:S03]  /*02b0*/  MOV R24, RZ ;  /* 0x000000ff00187202 */ /* 0x000fc60000000f00 */
[----:B------:R-:W4:Y:S01]  /*02c0*/  LDG.E R27, desc[UR4][R16.64] ;  /* 0x00000004101b7981 */ /* 0x000f22000c1e1900 */
[----:B------:R-:W1:Y:S03]  /*02d0*/  @P1 LDC.64 R10, c[0x0][0x3b8] ;  /* 0x0000ee00ff0a1b82 */ /* 0x000e660000000a00 */
[----:B------:R-:W5:Y:S05]  /*02e0*/  LDG.E R29, desc[UR4][R14.64+0x4] ;  /* 0x000004040e1d7981 */ /* 0x000f6a000c1e1900 */
[----:B------:R-:W1:Y:S01]  /*02f0*/  @P4 LDC.64 R6, c[0x0][0x3a0] ;  /* 0x0000e800ff064b82 */ /* 0x000e620000000a00 */
[----:B--2---:R-:W-:-:S05]  /*0300*/  @P2 IMAD.WIDE R12, R19, 0x4, R12 ;  /* 0x00000004130c2825 */ /* 0x004fca00078e020c */
[----:B------:R-:W3:Y:S02]  /*0310*/  @P2 LDG.E R20, desc[UR4][R12.64] ;  /* 0x000000040c142981 */ /* 0x000ee4000c1e1900 */
[----:B------:R-:W2:Y:S01]  /*0320*/  @P3 LDC.64 R8, c[0x0][0x3b0] ;  /* 0x0000ec00ff083b82 */ /* 0x000ea20000000a00 */
[----:B0-----:R-:W-:-:S05]  /*0330*/  @P0 IMAD.WIDE R22, R19, 0x4, R22 ;  /* 0x0000000413160825 */ /* 0x001fca00078e0216 */
[----:B------:R-:W5:Y:S02]  /*0340*/  @P0 LDG.E R0, desc[UR4][R22.64] ;  /* 0x0000000416000981 */ /* 0x000f64000c1e1900 */
[----:B------:R-:W0:Y:S01]  /*0350*/  @P5 LDC.64 R2, c[0x0][0x3a8] ;  /* 0x0000ea00ff025b82 */ /* 0x000e220000000a00 */
[----:B-1----:R-:W-:-:S05]  /*0360*/  @P1 IMAD.WIDE R10, R19, 0x4, R10 ;  /* 0x00000004130a1825 */ /* 0x002fca00078e020a */
[----:B------:R1:W5:Y:S01]  /*0370*/  @P1 LDG.E R18, desc[UR4][R10.64] ;  /* 0x000000040a121981 */ /* 0x000362000c1e1900 */
[----:B------:R-:W-:-:S03]  /*0380*/  @P4 IMAD.WIDE R6, R19, 0x4, R6 ;  /* 0x0000000413064825 */ /* 0x000fc600078e0206 */
[----:B------:R-:W5:Y:S01]  /*0390*/  LDG.E R23, desc[UR4][R16.64+0x4] ;  /* 0x0000040410177981 */ /* 0x000f62000c1e1900 */
[----:B------:R-:W-:-:S03]  /*03a0*/  IMAD.WIDE R4, R21, 0x4, R4 ;  /* 0x0000000415047825 */ /* 0x000fc600078e0204 */
[----:B------:R5:W5:Y:S01]  /*03b0*/  @P4 LDG.E R24, desc[UR4][R6.64] ;  /* 0x0000000406184981 */ /* 0x000b62000c1e1900 */
[C---:B--2---:R-:W-:Y:S01]  /*03c0*/  @P3 IMAD.WIDE R8, R19.reuse, 0x4, R8 ;  /* 0x0000000413083825 */ /* 0x044fe200078e0208 */
[----:B-1----:R-:W-:Y:S02]  /*03d0*/  MOV R10, RZ ;  /* 0x000000ff000a7202 */ /* 0x002fe40000000f00 */
[----:B------:R-:W2:Y:S04]  /*03e0*/  LDG.E R13, desc[UR4][R4.64] ;  /* 0x00000004040d7981 */ /* 0x000ea8000c1e1900 */
[----:B------:R-:W2:Y:S01]  /*03f0*/  @P3 LDG.E R26, desc[UR4][R8.64] ;  /* 0x00000004081a3981 */ /* 0x000ea2000c1e1900 */
[----:B0-----:R-:W-:-:S03]  /*0400*/  @P5 IMAD.WIDE R2, R19, 0x4, R2 ;  /* 0x0000000413025825 */ /* 0x001fc600078e0202 */
[----:B------:R-:W2:Y:S04]  /*0410*/  LDG.E R11, desc[UR4][R4.64+0x4] ;  /* 0x00000404040b7981 */ /* 0x000ea8000c1e1900 */
[----:B------:R2:W2:Y:S01]  /*0420*/  @P5 LDG.E R10, desc[UR4][R2.64] ;  /* 0x00000004020a5981 */ /* 0x0004a2000c1e1900 */
[-C--:B---3--:R-:W-:Y:S01]  /*0430*/  FMUL R12, R25, R20.reuse ;  /* 0x00000014190c7220 */ /* 0x088fe20000400000 */
[-C--:B----4-:R-:W-:Y:S01]  /*0440*/  FMUL R22, R27, R20.reuse ;  /* 0x000000141b167220 */ /* 0x090fe20000400000 */
[----:B-----5:R-:W-:Y:S02]  /*0450*/  FMUL R6, R29, R20 ;  /* 0x000000141d067220 */ /* 0x020fe40000400000 */
[C---:B------:R-:W-:Y:S01]  /*0460*/  FFMA R12, R27.reuse, R0, R12 ;  /* 0x000000001b0c7223 */ /* 0x040fe2000000000c */
[----:B------:R-:W-:Y:S01]  /*0470*/  FMUL R27, R27, R18 ;  /* 0x000000121b1b7220 */ /* 0x000fe20000400000 */
[C---:B------:R-:W-:Y:S01]  /*0480*/  FMUL R20, R23.reuse, R20 ;  /* 0x0000001417147220 */ /* 0x040fe20000400000 */
[C---:B------:R-:W-:Y:S01]  /*0490*/  FMUL R7, R23.reuse, R18 ;  /* 0x0000001217077220 */ /* 0x040fe20000400000 */
[----:B------:R-:W-:Y:S01]  /*04a0*/  FFMA R6, R23, R0, R6 ;  /* 0x0000000017067223 */ /* 0x000fe20000000006 */
[-C--:B------:R-:W-:Y:S01]  /*04b0*/  FFMA R22, R25, R24.reuse, R22 ;  /* 0x0000001819167223 */ /* 0x080fe20000000016 */
[----:B------:R-:W-:Y:S01]  /*04c0*/  FFMA R20, R29, R24, R20 ;  /* 0x000000181d147223 */ /* 0x000fe20000000014 */
[----:B--2---:R-:W-:Y:S01]  /*04d0*/  FFMA R3, R13, R18, R12 ;  /* 0x000000120d037223 */ /* 0x004fe2000000000c */
[-C--:B------:R-:W-:Y:S01]  /*04e0*/  FFMA R27, R25, R26.reuse, R27 ;  /* 0x0000001a191b7223 */ /* 0x080fe2000000001b */
[-C--:B------:R-:W-:Y:S01]  /*04f0*/  FFMA R29, R29, R26.reuse, R7 ;  /* 0x0000001a1d1d7223 */ /* 0x080fe20000000007 */
[----:B------:R-:W-:Y:S01]  /*0500*/  FFMA R9, R13, R26, R22 ;  /* 0x0000001a0d097223 */ /* 0x000fe20000000016 */
[----:B------:R-:W-:Y:S01]  /*0510*/  FFMA R7, R11, R18, R6 ;  /* 0x000000120b077223 */ /* 0x000fe20000000006 */
[----:B------:R-:W-:Y:S01]  /*0520*/  FFMA R27, R13, R10, R27 ;  /* 0x0000000a0d1b7223 */ /* 0x000fe2000000001b */
[C---:B------:R-:W-:Y:S01]  /*0530*/  FFMA R13, R11.reuse, R26, R20 ;  /* 0x0000001a0b0d7223 */ /* 0x040fe20000000014 */
[----:B------:R-:W-:Y:S01]  /*0540*/  FFMA R29, R11, R10, R29 ;  /* 0x0000000a0b1d7223 */ /* 0x000fe2000000001d */
[----:B------:R-:W-:Y:S04]  /*0550*/  STG.E desc[UR4][R16.64], R3 ;  /* 0x0000000310007986 */ /* 0x000fe8000c101904 */
[----:B------:R-:W-:Y:S04]  /*0560*/  STG.E desc[UR4][R16.64+0x4], R7 ;  /* 0x0000040710007986 */ /* 0x000fe8000c101904 */
[----:B------:R-:W-:Y:S04]  /*0570*/  STG.E desc[UR4][R14.64], R9 ;  /* 0x000000090e007986 */ /* 0x000fe8000c101904 */
[----:B------:R-:W-:Y:S04]  /*0580*/  STG.E desc[UR4][R14.64+0x4], R13 ;  /* 0x0000040d0e007986 */ /* 0x000fe8000c101904 */
[----:B------:R-:W-:Y:S04]  /*0590*/  STG.E desc[UR4][R4.64], R27 ;  /* 0x0000001b04007986 */ /* 0x000fe8000c101904 */
[----:B------:R-:W-:Y:S01]  /*05a0*/  STG.E desc[UR4][R4.64+0x4], R29 ;  /* 0x0000041d04007986 */ /* 0x000fe2000c101904 */
[----:B------:R-:W-:Y:S05]  /*05b0*/  EXIT ;  /* 0x000000000000794d */ /* 0x000fea0003800000 */
.L_x_0:
[----:B------:R-:W-:-:S00]  /*05c0*/  BRA `(.L_x_0) ;  /* 0xfffffffc00fc7947 */ /* 0x000fc0000383ffff */
[----:B------:R-:W-:-:S00]  /*05d0*/  NOP ;  /* 0x0000000000007918 */ /* 0x000fc00000000000 */
        /* <DEDUP_REMOVED lines=10> */
.L_x_1:


//--------------------- .nv.shared.reserved.0     --------------------------
	.section	.nv.shared.reserved.0,"aw",@nobits
	.weak		__nv_reservedSMEM_offset_0_alias
	.size		__nv_reservedSMEM_offset_0_alias, 0, 64
	.other		__nv_reservedSMEM_offset_0_alias,@"STO_CUDA_RESERVED_SHARED STV_DEFAULT"
__nv_reservedSMEM_offset_0_alias:
	.zero		0
	.zero		64


//--------------------- .nv.constant0.kernmulRSymm --------------------------
	.section	.nv.constant0.kernmulRSymm,"a",@progbits
	.sectionflags	@""
	.align	4
.nv.constant0.kernmulRSymm:
	.zero		972


//--------------------- SYMBOLS --------------------------

	.type		.nv.reservedSmem.offset0,@object
	.size		.nv.reservedSmem.offset0,0x4
